//
// Generated by NVIDIA NVVM Compiler
//
// Compiler Build ID: CL-36424714
// Cuda compilation tools, release 13.0, V13.0.88
// Based on NVVM 20.0.0
//

.version 9.0
.target sm_100
.address_size 64

	// .globl	_Z27tiledMultiplyMatricesKernelPfS_S_iii
// _ZZ27tiledMultiplyMatricesKernelPfS_S_iiiE6tile_x has been demoted
// _ZZ27tiledMultiplyMatricesKernelPfS_S_iiiE6tile_y has been demoted

.visible .entry _Z27tiledMultiplyMatricesKernelPfS_S_iii(
	.param .u64 .ptr .align 1 _Z27tiledMultiplyMatricesKernelPfS_S_iii_param_0,
	.param .u64 .ptr .align 1 _Z27tiledMultiplyMatricesKernelPfS_S_iii_param_1,
	.param .u64 .ptr .align 1 _Z27tiledMultiplyMatricesKernelPfS_S_iii_param_2,
	.param .u32 _Z27tiledMultiplyMatricesKernelPfS_S_iii_param_3,
	.param .u32 _Z27tiledMultiplyMatricesKernelPfS_S_iii_param_4,
	.param .u32 _Z27tiledMultiplyMatricesKernelPfS_S_iii_param_5
)
{
	.reg .pred 	%p<3>;
	.reg .b32 	%r<37>;
	.reg .b32 	%f<105>;
	.reg .b64 	%rd<13>;
	// demoted variable
	.shared .align 4 .b8 _ZZ27tiledMultiplyMatricesKernelPfS_S_iiiE6tile_x[4096];
	// demoted variable
	.shared .align 4 .b8 _ZZ27tiledMultiplyMatricesKernelPfS_S_iiiE6tile_y[4096];
	ld.param.u64 	%rd3, [_Z27tiledMultiplyMatricesKernelPfS_S_iii_param_0];
	ld.param.u64 	%rd4, [_Z27tiledMultiplyMatricesKernelPfS_S_iii_param_1];
	ld.param.u64 	%rd5, [_Z27tiledMultiplyMatricesKernelPfS_S_iii_param_2];
	ld.param.u32 	%r19, [_Z27tiledMultiplyMatricesKernelPfS_S_iii_param_4];
	ld.param.u32 	%r20, [_Z27tiledMultiplyMatricesKernelPfS_S_iii_param_5];
	mov.u32 	%r21, %ctaid.y;
	mov.u32 	%r22, %ntid.y;
	mov.u32 	%r1, %tid.y;
	mad.lo.s32 	%r2, %r21, %r22, %r1;
	mov.u32 	%r23, %ctaid.x;
	mov.u32 	%r24, %ntid.x;
	mov.u32 	%r3, %tid.x;
	mad.lo.s32 	%r4, %r23, %r24, %r3;
	setp.lt.s32 	%p1, %r19, 32;
	mov.f32 	%f104, 0f00000000;
	@%p1 bra 	$L__BB0_3;
	shl.b32 	%r25, %r1, 7;
	mov.u32 	%r26, _ZZ27tiledMultiplyMatricesKernelPfS_S_iiiE6tile_x;
	add.s32 	%r5, %r26, %r25;
	shl.b32 	%r27, %r3, 2;
	add.s32 	%r6, %r5, %r27;
	mov.u32 	%r28, _ZZ27tiledMultiplyMatricesKernelPfS_S_iiiE6tile_y;
	add.s32 	%r8, %r28, %r27;
	add.s32 	%r7, %r8, %r25;
	shr.s32 	%r29, %r19, 31;
	shr.u32 	%r30, %r29, 27;
	add.s32 	%r31, %r19, %r30;
	shr.s32 	%r32, %r31, 5;
	neg.s32 	%r36, %r32;
	mad.lo.s32 	%r35, %r19, %r2, %r3;
	mad.lo.s32 	%r34, %r1, %r20, %r4;
	shl.b32 	%r12, %r20, 5;
	cvta.to.global.u64 	%rd1, %rd3;
	cvta.to.global.u64 	%rd2, %rd4;
	mov.f32 	%f104, 0f00000000;
$L__BB0_2:
	mul.wide.u32 	%rd6, %r35, 4;
	add.s64 	%rd7, %rd1, %rd6;
	ld.global.f32 	%f6, [%rd7];
	st.shared.f32 	[%r6], %f6;
	mul.wide.u32 	%rd8, %r34, 4;
	add.s64 	%rd9, %rd2, %rd8;
	ld.global.f32 	%f7, [%rd9];
	st.shared.f32 	[%r7], %f7;
	bar.sync 	0;
	ld.shared.f32 	%f8, [%r5];
	ld.shared.f32 	%f9, [%r8];
	fma.rn.f32 	%f10, %f8, %f9, %f104;
	ld.shared.f32 	%f11, [%r5+4];
	ld.shared.f32 	%f12, [%r8+128];
	fma.rn.f32 	%f13, %f11, %f12, %f10;
	ld.shared.f32 	%f14, [%r5+8];
	ld.shared.f32 	%f15, [%r8+256];
	fma.rn.f32 	%f16, %f14, %f15, %f13;
	ld.shared.f32 	%f17, [%r5+12];
	ld.shared.f32 	%f18, [%r8+384];
	fma.rn.f32 	%f19, %f17, %f18, %f16;
	ld.shared.f32 	%f20, [%r5+16];
	ld.shared.f32 	%f21, [%r8+512];
	fma.rn.f32 	%f22, %f20, %f21, %f19;
	ld.shared.f32 	%f23, [%r5+20];
	ld.shared.f32 	%f24, [%r8+640];
	fma.rn.f32 	%f25, %f23, %f24, %f22;
	ld.shared.f32 	%f26, [%r5+24];
	ld.shared.f32 	%f27, [%r8+768];
	fma.rn.f32 	%f28, %f26, %f27, %f25;
	ld.shared.f32 	%f29, [%r5+28];
	ld.shared.f32 	%f30, [%r8+896];
	fma.rn.f32 	%f31, %f29, %f30, %f28;
	ld.shared.f32 	%f32, [%r5+32];
	ld.shared.f32 	%f33, [%r8+1024];
	fma.rn.f32 	%f34, %f32, %f33, %f31;
	ld.shared.f32 	%f35, [%r5+36];
	ld.shared.f32 	%f36, [%r8+1152];
	fma.rn.f32 	%f37, %f35, %f36, %f34;
	ld.shared.f32 	%f38, [%r5+40];
	ld.shared.f32 	%f39, [%r8+1280];
	fma.rn.f32 	%f40, %f38, %f39, %f37;
	ld.shared.f32 	%f41, [%r5+44];
	ld.shared.f32 	%f42, [%r8+1408];
	fma.rn.f32 	%f43, %f41, %f42, %f40;
	ld.shared.f32 	%f44, [%r5+48];
	ld.shared.f32 	%f45, [%r8+1536];
	fma.rn.f32 	%f46, %f44, %f45, %f43;
	ld.shared.f32 	%f47, [%r5+52];
	ld.shared.f32 	%f48, [%r8+1664];
	fma.rn.f32 	%f49, %f47, %f48, %f46;
	ld.shared.f32 	%f50, [%r5+56];
	ld.shared.f32 	%f51, [%r8+1792];
	fma.rn.f32 	%f52, %f50, %f51, %f49;
	ld.shared.f32 	%f53, [%r5+60];
	ld.shared.f32 	%f54, [%r8+1920];
	fma.rn.f32 	%f55, %f53, %f54, %f52;
	ld.shared.f32 	%f56, [%r5+64];
	ld.shared.f32 	%f57, [%r8+2048];
	fma.rn.f32 	%f58, %f56, %f57, %f55;
	ld.shared.f32 	%f59, [%r5+68];
	ld.shared.f32 	%f60, [%r8+2176];
	fma.rn.f32 	%f61, %f59, %f60, %f58;
	ld.shared.f32 	%f62, [%r5+72];
	ld.shared.f32 	%f63, [%r8+2304];
	fma.rn.f32 	%f64, %f62, %f63, %f61;
	ld.shared.f32 	%f65, [%r5+76];
	ld.shared.f32 	%f66, [%r8+2432];
	fma.rn.f32 	%f67, %f65, %f66, %f64;
	ld.shared.f32 	%f68, [%r5+80];
	ld.shared.f32 	%f69, [%r8+2560];
	fma.rn.f32 	%f70, %f68, %f69, %f67;
	ld.shared.f32 	%f71, [%r5+84];
	ld.shared.f32 	%f72, [%r8+2688];
	fma.rn.f32 	%f73, %f71, %f72, %f70;
	ld.shared.f32 	%f74, [%r5+88];
	ld.shared.f32 	%f75, [%r8+2816];
	fma.rn.f32 	%f76, %f74, %f75, %f73;
	ld.shared.f32 	%f77, [%r5+92];
	ld.shared.f32 	%f78, [%r8+2944];
	fma.rn.f32 	%f79, %f77, %f78, %f76;
	ld.shared.f32 	%f80, [%r5+96];
	ld.shared.f32 	%f81, [%r8+3072];
	fma.rn.f32 	%f82, %f80, %f81, %f79;
	ld.shared.f32 	%f83, [%r5+100];
	ld.shared.f32 	%f84, [%r8+3200];
	fma.rn.f32 	%f85, %f83, %f84, %f82;
	ld.shared.f32 	%f86, [%r5+104];
	ld.shared.f32 	%f87, [%r8+3328];
	fma.rn.f32 	%f88, %f86, %f87, %f85;
	ld.shared.f32 	%f89, [%r5+108];
	ld.shared.f32 	%f90, [%r8+3456];
	fma.rn.f32 	%f91, %f89, %f90, %f88;
	ld.shared.f32 	%f92, [%r5+112];
	ld.shared.f32 	%f93, [%r8+3584];
	fma.rn.f32 	%f94, %f92, %f93, %f91;
	ld.shared.f32 	%f95, [%r5+116];
	ld.shared.f32 	%f96, [%r8+3712];
	fma.rn.f32 	%f97, %f95, %f96, %f94;
	ld.shared.f32 	%f98, [%r5+120];
	ld.shared.f32 	%f99, [%r8+3840];
	fma.rn.f32 	%f100, %f98, %f99, %f97;
	ld.shared.f32 	%f101, [%r5+124];
	ld.shared.f32 	%f102, [%r8+3968];
	fma.rn.f32 	%f104, %f101, %f102, %f100;
	bar.sync 	0;
	add.s32 	%r36, %r36, 1;
	setp.ne.s32 	%p2, %r36, 0;
	add.s32 	%r35, %r35, 32;
	add.s32 	%r34, %r34, %r12;
	@%p2 bra 	$L__BB0_2;
$L__BB0_3:
	cvta.to.global.u64 	%rd10, %rd5;
	mad.lo.s32 	%r33, %r20, %r2, %r4;
	mul.wide.s32 	%rd11, %r33, 4;
	add.s64 	%rd12, %rd10, %rd11;
	st.global.f32 	[%rd12], %f104;
	ret;

}


// ===== COMPILED SASS (sm_100) =====

	.target	sm_100

	.elftype	@"ET_EXEC"


//--------------------- .note.nv.tkinfo           --------------------------
	.section	.note.nv.tkinfo,"",@"SHT_NOTE"
	.sectionflags	@"SHF_NOTE_NV_TKINFO"
	.tkinfo
        /*0018*/ 	.word	0x00000002
        /*0030*/ 	.string	""
        /*0030*/ 	.string	"ptxas"
        /*0030*/ 	.string	"Cuda compilation tools, release 13.0, V13.0.88"
        /*0030*/ 	.string	"Build cuda_13.0.r13.0/compiler.36424714_0"
        /*0030*/ 	.string	"-arch sm_100 -m 64 "



//--------------------- .note.nv.cuinfo           --------------------------
	.section	.note.nv.cuinfo,"",@"SHT_NOTE"
	.sectionflags	@"SHF_NOTE_NV_CUINFO"
        /*0018*/ 	.short	0x0002
        /*001a*/ 	.short	0x0064
        /*001c*/ 	.short	0x0082
	.zero		2


//--------------------- .nv.info                  --------------------------
	.section	.nv.info,"",@"SHT_CUDA_INFO"
	.align	4


	//----- nvinfo : EIATTR_REGCOUNT
	.align		4
        /*0000*/ 	.byte	0x04, 0x2f
        /*0002*/ 	.short	(.L_1 - .L_0)
	.align		4
.L_0:
        /*0004*/ 	.word	index@(_Z27tiledMultiplyMatricesKernelPfS_S_iii)
        /*0008*/ 	.word	0x00000020


	//----- nvinfo : EIATTR_FRAME_SIZE
	.align		4
.L_1:
        /*000c*/ 	.byte	0x04, 0x11
        /*000e*/ 	.short	(.L_3 - .L_2)
	.align		4
.L_2:
        /*0010*/ 	.word	index@(_Z27tiledMultiplyMatricesKernelPfS_S_iii)
        /*0014*/ 	.word	0x00000000


	//----- nvinfo : EIATTR_MIN_STACK_SIZE
	.align		4
.L_3:
        /*0018*/ 	.byte	0x04, 0x12
        /*001a*/ 	.short	(.L_5 - .L_4)
	.align		4
.L_4:
        /*001c*/ 	.word	index@(_Z27tiledMultiplyMatricesKernelPfS_S_iii)
        /*0020*/ 	.word	0x00000000
.L_5:


//--------------------- .nv.compat                --------------------------
	.section	.nv.compat,"",@"SHT_CUDA_COMPAT_INFO"
	.align	4
        /*0000*/ 	.byte	0x02, 0x09, 0x00, 0x00, 0x02, 0x02, 0x01, 0x00, 0x02, 0x05, 0x05, 0x00, 0x03, 0x07, 0x01, 0x01
        /*0010*/ 	.byte	0x02, 0x03, 0x00, 0x00, 0x02, 0x06, 0x01, 0x00, 0x04, 0x0b, 0x08, 0x00, 0x09, 0x00, 0x00, 0x00
        /*0020*/ 	.byte	0x00, 0x00, 0x00, 0x00


//--------------------- .nv.info._Z27tiledMultiplyMatricesKernelPfS_S_iii --------------------------
	.section	.nv.info._Z27tiledMultiplyMatricesKernelPfS_S_iii,"",@"SHT_CUDA_INFO"
	.sectionflags	@""
	.align	4


	//----- nvinfo : EIATTR_CUDA_API_VERSION
	.align		4
        /*0000*/ 	.byte	0x04, 0x37
        /*0002*/ 	.short	(.L_7 - .L_6)
.L_6:
        /*0004*/ 	.word	0x00000082


	//----- nvinfo : EIATTR_KPARAM_INFO
	.align		4
.L_7:
        /*0008*/ 	.byte	0x04, 0x17
        /*000a*/ 	.short	(.L_9 - .L_8)
.L_8:
        /*000c*/ 	.word	0x00000000
        /*0010*/ 	.short	0x0005
        /*0012*/ 	.short	0x0020
        /*0014*/ 	.byte	0x00, 0xf0, 0x11, 0x00


	//----- nvinfo : EIATTR_KPARAM_INFO
	.align		4
.L_9:
        /*0018*/ 	.byte	0x04, 0x17
        /*001a*/ 	.short	(.L_11 - .L_10)
.L_10:
        /*001c*/ 	.word	0x00000000
        /*0020*/ 	.short	0x0004
        /*0022*/ 	.short	0x001c
        /*0024*/ 	.byte	0x00, 0xf0, 0x11, 0x00


	//----- nvinfo : EIATTR_KPARAM_INFO
	.align		4
.L_11:
        /*0028*/ 	.byte	0x04, 0x17
        /*002a*/ 	.short	(.L_13 - .L_12)
.L_12:
        /*002c*/ 	.word	0x00000000
        /*0030*/ 	.short	0x0003
        /*0032*/ 	.short	0x0018
        /*0034*/ 	.byte	0x00, 0xf0, 0x11, 0x00


	//----- nvinfo : EIATTR_KPARAM_INFO
	.align		4
.L_13:
        /*0038*/ 	.byte	0x04, 0x17
        /*003a*/ 	.short	(.L_15 - .L_14)
.L_14:
        /*003c*/ 	.word	0x00000000
        /*0040*/ 	.short	0x0002
        /*0042*/ 	.short	0x0010
        /*0044*/ 	.byte	0x00, 0xf5, 0x21, 0x00


	//----- nvinfo : EIATTR_KPARAM_INFO
	.align		4
.L_15:
        /*0048*/ 	.byte	0x04, 0x17
        /*004a*/ 	.short	(.L_17 - .L_16)
.L_16:
        /*004c*/ 	.word	0x00000000
        /*0050*/ 	.short	0x0001
        /*0052*/ 	.short	0x0008
        /*0054*/ 	.byte	0x00, 0xf5, 0x21, 0x00


	//----- nvinfo : EIATTR_KPARAM_INFO
	.align		4
.L_17:
        /*0058*/ 	.byte	0x04, 0x17
        /*005a*/ 	.short	(.L_19 - .L_18)
.L_18:
        /*005c*/ 	.word	0x00000000
        /*0060*/ 	.short	0x0000
        /*0062*/ 	.short	0x0000
        /*0064*/ 	.byte	0x00, 0xf5, 0x21, 0x00


	//----- nvinfo : EIATTR_SPARSE_MMA_MASK
	.align		4
.L_19:
        /*0068*/ 	.byte	0x03, 0x50
        /*006a*/ 	.short	0x0000


	//----- nvinfo : EIATTR_MAXREG_COUNT
	.align		4
        /*006c*/ 	.byte	0x03, 0x1b
        /*006e*/ 	.short	0x00ff


	//----- nvinfo : EIATTR_NUM_BARRIERS
	.align		4
        /*0070*/ 	.byte	0x02, 0x4c
        /*0072*/ 	.byte	0x01
	.zero		1


	//----- nvinfo : EIATTR_MERCURY_ISA_VERSION
	.align		4
        /*0074*/ 	.byte	0x03, 0x5f
        /*0076*/ 	.short	0x0101


	//----- nvinfo : EIATTR_VRC_CTA_INIT_COUNT
	.align		4
        /*0078*/ 	.byte	0x02, 0x4a
	.zero		1
	.zero		1


	//----- nvinfo : EIATTR_EXIT_INSTR_OFFSETS
	.align		4
        /*007c*/ 	.byte	0x04, 0x1c
        /*007e*/ 	.short	(.L_21 - .L_20)


	//   ....[0]....
.L_20:
        /*0080*/ 	.word	0x000007b0


	//----- nvinfo : EIATTR_CBANK_PARAM_SIZE
	.align		4
.L_21:
        /*0084*/ 	.byte	0x03, 0x19
        /*0086*/ 	.short	0x0024


	//----- nvinfo : EIATTR_PARAM_CBANK
	.align		4
        /*0088*/ 	.byte	0x04, 0x0a
        /*008a*/ 	.short	(.L_23 - .L_22)
	.align		4
.L_22:
        /*008c*/ 	.word	index@(.nv.constant0._Z27tiledMultiplyMatricesKernelPfS_S_iii)
        /*0090*/ 	.short	0x0380
        /*0092*/ 	.short	0x0024


	//----- nvinfo : EIATTR_SW_WAR
	.align		4
.L_23:
        /*0094*/ 	.byte	0x04, 0x36
        /*0096*/ 	.short	(.L_25 - .L_24)
.L_24:
        /*0098*/ 	.word	0x00000008
.L_25:


//--------------------- .nv.callgraph             --------------------------
	.section	.nv.callgraph,"",@"SHT_CUDA_CALLGRAPH"
	.align	4
	.sectionentsize	8
	.align		4
        /*0000*/ 	.word	0x00000000
	.align		4
        /*0004*/ 	.word	0xffffffff
	.align		4
        /*0008*/ 	.word	0x00000000
	.align		4
        /*000c*/ 	.word	0xfffffffe
	.align		4
        /*0010*/ 	.word	0x00000000
	.align		4
        /*0014*/ 	.word	0xfffffffd
	.align		4
        /*0018*/ 	.word	0x00000000
	.align		4
        /*001c*/ 	.word	0xfffffffc


//--------------------- .text._Z27tiledMultiplyMatricesKernelPfS_S_iii --------------------------
	.section	.text._Z27tiledMultiplyMatricesKernelPfS_S_iii,"ax",@progbits
	.align	128
        .global         _Z27tiledMultiplyMatricesKernelPfS_S_iii
        .type           _Z27tiledMultiplyMatricesKernelPfS_S_iii,@function
        .size           _Z27tiledMultiplyMatricesKernelPfS_S_iii,(.L_x_3 - _Z27tiledMultiplyMatricesKernelPfS_S_iii)
        .other          _Z27tiledMultiplyMatricesKernelPfS_S_iii,@"STO_CUDA_ENTRY STV_DEFAULT"
_Z27tiledMultiplyMatricesKernelPfS_S_iii:
.text._Z27tiledMultiplyMatricesKernelPfS_S_iii:
[----:B------:R-:W-:Y:S01]  /*0000*/  LDC R1, c[0x0][0x37c] ;  /* 0x0000df00ff017b82 */ /* 0x000fe20000000800 */
[----:B------:R-:W0:Y:S01]  /*0010*/  S2R R4, SR_TID.Y ;  /* 0x0000000000047919 */ /* 0x000e220000002200 */
[----:B------:R-:W1:Y:S06]  /*0020*/  LDCU UR10, c[0x0][0x39c] ;  /* 0x00007380ff0a77ac */ /* 0x000e6c0008000800 */
[----:B------:R-:W0:Y:S01]  /*0030*/  LDC R16, c[0x0][0x364] ;  /* 0x0000d900ff107b82 */ /* 0x000e220000000800 */
[----:B------:R-:W-:Y:S01]  /*0040*/  HFMA2 R11, -RZ, RZ, 0, 0 ;  /* 0x00000000ff0b7431 */ /* 0x000fe200000001ff */
[----:B------:R-:W2:Y:S01]  /*0050*/  S2R R6, SR_TID.X ;  /* 0x0000000000067919 */ /* 0x000ea20000002100 */
[----:B------:R-:W3:Y:S05]  /*0060*/  LDCU.64 UR8, c[0x0][0x358] ;  /* 0x00006b00ff0877ac */ /* 0x000eea0008000a00 */
[----:B------:R-:W0:Y:S08]  /*0070*/  S2UR UR4, SR_CTAID.Y ;  /* 0x00000000000479c3 */ /* 0x000e300000002600 */
[----:B------:R-:W2:Y:S01]  /*0080*/  S2UR UR5, SR_CTAID.X ;  /* 0x00000000000579c3 */ /* 0x000ea20000002500 */
[----:B-1----:R-:W-:-:S07]  /*0090*/  UISETP.GE.AND UP0, UPT, UR10, 0x20, UPT ;  /* 0x000000200a00788c */ /* 0x002fce000bf06270 */
[----:B------:R-:W2:Y:S01]  /*00a0*/  LDC R17, c[0x0][0x360] ;  /* 0x0000d800ff117b82 */ /* 0x000ea20000000800 */
[----:B0-----:R-:W-:Y:S02]  /*00b0*/  IMAD R16, R16, UR4, R4 ;  /* 0x0000000410107c24 */ /* 0x001fe4000f8e0204 */
[----:B--2---:R-:W-:Y:S01]  /*00c0*/  IMAD R17, R17, UR5, R6 ;  /* 0x0000000511117c24 */ /* 0x004fe2000f8e0206 */
[----:B---3--:R-:W-:Y:S06]  /*00d0*/  BRA.U !UP0, `(.L_x_0) ;  /* 0x0000000508a07547 */ /* 0x008fec000b800000 */
[----:B------:R-:W0:Y:S01]  /*00e0*/  S2UR UR7, SR_CgaCtaId ;  /* 0x00000000000779c3 */ /* 0x000e220000008800 */
[----:B------:R-:W-:Y:S01]  /*00f0*/  UMOV UR4, 0x400 ;  /* 0x0000040000047882 */ /* 0x000fe20000000000 */
[----:B------:R-:W-:Y:S02]  /*0100*/  USHF.R.S32.HI UR6, URZ, 0x1f, UR10 ;  /* 0x0000001fff067899 */ /* 0x000fe4000801140a */
[----:B------:R-:W-:Y:S01]  /*0110*/  IMAD R0, R16, UR10, R6 ;  /* 0x0000000a10007c24 */ /* 0x000fe2000f8e0206 */
[----:B------:R-:W-:Y:S01]  /*0120*/  UIADD3 UR5, UPT, UPT, UR4, 0x1000, URZ ;  /* 0x0000100004057890 */ /* 0x000fe2000fffe0ff */
[----:B------:R-:W-:Y:S01]  /*0130*/  MOV R11, RZ ;  /* 0x000000ff000b7202 */ /* 0x000fe20000000f00 */
[----:B------:R-:W-:Y:S01]  /*0140*/  ULEA.HI UR6, UR6, UR10, URZ, 0x5 ;  /* 0x0000000a06067291 */ /* 0x000fe2000f8f28ff */
[----:B------:R-:W1:Y:S03]  /*0150*/  LDC R2, c[0x0][0x3a0] ;  /* 0x0000e800ff027b82 */ /* 0x000e660000000800 */
[----:B------:R-:W-:-:S04]  /*0160*/  USHF.R.S32.HI UR6, URZ, 0x5, UR6 ;  /* 0x00000005ff067899 */ /* 0x000fc80008011406 */
[----:B------:R-:W-:Y:S01]  /*0170*/  UIADD3 UR6, UPT, UPT, -UR6, URZ, URZ ;  /* 0x000000ff06067290 */ /* 0x000fe2000fffe1ff */
[----:B------:R-:W2:Y:S08]  /*0180*/  LDC.64 R20, c[0x0][0x380] ;  /* 0x0000e000ff147b82 */ /* 0x000eb00000000a00 */
[----:B------:R-:W3:Y:S01]  /*0190*/  LDC.64 R18, c[0x0][0x388] ;  /* 0x0000e200ff127b82 */ /* 0x000ee20000000a00 */
[----:B0-----:R-:W-:-:S02]  /*01a0*/  ULEA UR4, UR7, UR4, 0x18 ;  /* 0x0000000407047291 */ /* 0x001fc4000f8ec0ff */
[----:B------:R-:W-:-:S04]  /*01b0*/  ULEA UR5, UR7, UR5, 0x18 ;  /* 0x0000000507057291 */ /* 0x000fc8000f8ec0ff */
[C---:B------:R-:W-:Y:S01]  /*01c0*/  LEA R7, R4.reuse, UR4, 0x7 ;  /* 0x0000000404077c11 */ /* 0x040fe2000f8e38ff */
[----:B-1----:R-:W-:Y:S01]  /*01d0*/  IMAD R3, R4, R2, R17 ;  /* 0x0000000204037224 */ /* 0x002fe200078e0211 */
[C---:B------:R-:W-:Y:S02]  /*01e0*/  LEA R5, R6.reuse, UR5, 0x2 ;  /* 0x0000000506057c11 */ /* 0x040fe4000f8e10ff */
[----:B------:R-:W-:Y:S02]  /*01f0*/  LEA R6, R6, R7, 0x2 ;  /* 0x0000000706067211 */ /* 0x000fe400078e10ff */
[----:B------:R-:W-:-:S07]  /*0200*/  LEA R4, R4, R5, 0x7 ;  /* 0x0000000504047211 */ /* 0x000fce00078e38ff */
.L_x_1:
[----:B--2---:R-:W-:-:S04]  /*0210*/  IMAD.WIDE.U32 R26, R0, 0x4, R20 ;  /* 0x00000004001a7825 */ /* 0x004fc800078e0014 */
[----:B---3--:R-:W-:Y:S02]  /*0220*/  IMAD.WIDE.U32 R8, R3, 0x4, R18 ;  /* 0x0000000403087825 */ /* 0x008fe400078e0012 */
[----:B------:R-:W2:Y:S04]  /*0230*/  LDG.E R27, desc[UR8][R26.64] ;  /* 0x000000081a1b7981 */ /* 0x000ea8000c1e1900 */
[----:B------:R-:W3:Y:S01]  /*0240*/  LDG.E R29, desc[UR8][R8.64] ;  /* 0x00000008081d7981 */ /* 0x000ee2000c1e1900 */
[----:B------:R-:W-:Y:S01]  /*0250*/  UIADD3 UR6, UPT, UPT, UR6, 0x1, URZ ;  /* 0x0000000106067890 */ /* 0x000fe2000fffe0ff */
[----:B------:R-:W-:Y:S02]  /*0260*/  IADD3 R0, PT, PT, R0, 0x20, RZ ;  /* 0x0000002000007810 */ /* 0x000fe40007ffe0ff */
[----:B------:R-:W-:Y:S01]  /*0270*/  LEA R3, R2, R3, 0x5 ;  /* 0x0000000302037211 */ /* 0x000fe200078e28ff */
[----:B------:R-:W-:Y:S01]  /*0280*/  UISETP.NE.AND UP0, UPT, UR6, URZ, UPT ;  /* 0x000000ff0600728c */ /* 0x000fe2000bf05270 */
[----:B--2---:R-:W-:Y:S04]  /*0290*/  STS [R6], R27 ;  /* 0x0000001b06007388 */ /* 0x004fe80000000800 */
[----:B---3--:R-:W-:Y:S01]  /*02a0*/  STS [R4], R29 ;  /* 0x0000001d04007388 */ /* 0x008fe20000000800 */
[----:B------:R-:W-:Y:S06]  /*02b0*/  BAR.SYNC.DEFER_BLOCKING 0x0 ;  /* 0x0000000000007b1d */ /* 0x000fec0000010000 */
[----:B------:R-:W-:Y:S04]  /*02c0*/  LDS R10, [R5] ;  /* 0x00000000050a7984 */ /* 0x000fe80000000800 */
[----:B------:R-:W0:Y:S04]  /*02d0*/  LDS.128 R12, [R7] ;  /* 0x00000000070c7984 */ /* 0x000e280000000c00 */
[----:B------:R-:W1:Y:S04]  /*02e0*/  LDS R22, [R5+0x80] ;  /* 0x0000800005167984 */ /* 0x000e680000000800 */
[----:B------:R-:W2:Y:S04]  /*02f0*/  LDS R23, [R5+0x100] ;  /* 0x0001000005177984 */ /* 0x000ea80000000800 */
[----:B------:R-:W3:Y:S04]  /*0300*/  LDS R24, [R5+0x180] ;  /* 0x0001800005187984 */ /* 0x000ee80000000800 */
[----:B------:R-:W-:Y:S04]  /*0310*/  LDS R25, [R5+0x200] ;  /* 0x0002000005197984 */ /* 0x000fe80000000800 */
[----:B------:R-:W-:Y:S01]  /*0320*/  LDS R26, [R5+0xb80] ;  /* 0x000b8000051a7984 */ /* 0x000fe20000000800 */
[----:B0-----:R-:W-:-:S03]  /*0330*/  FFMA R12, R12, R10, R11 ;  /* 0x0000000a0c0c7223 */ /* 0x001fc6000000000b */
[----:B------:R-:W0:Y:S01]  /*0340*/  LDS.128 R8, [R7+0x10] ;  /* 0x0000100007087984 */ /* 0x000e220000000c00 */
[----:B-1----:R-:W-:-:S03]  /*0350*/  FFMA R12, R22, R13, R12 ;  /* 0x0000000d160c7223 */ /* 0x002fc6000000000c */
[----:B------:R-:W1:Y:S01]  /*0360*/  LDS R22, [R5+0x280] ;  /* 0x0002800005167984 */ /* 0x000e620000000800 */
[----:B--2---:R-:W-:-:S03]  /*0370*/  FFMA R13, R23, R14, R12 ;  /* 0x0000000e170d7223 */ /* 0x004fc6000000000c */
[----:B------:R-:W2:Y:S01]  /*0380*/  LDS R23, [R5+0x300] ;  /* 0x0003000005177984 */ /* 0x000ea20000000800 */
[----:B---3--:R-:W-:-:S03]  /*0390*/  FFMA R13, R24, R15, R13 ;  /* 0x0000000f180d7223 */ /* 0x008fc6000000000d */
[----:B------:R-:W3:Y:S01]  /*03a0*/  LDS R24, [R5+0x380] ;  /* 0x0003800005187984 */ /* 0x000ee20000000800 */
[----:B0-----:R-:W-:-:S03]  /*03b0*/  FFMA R27, R8, R25, R13 ;  /* 0x00000019081b7223 */ /* 0x001fc6000000000d */
[----:B------:R-:W-:Y:S01]  /*03c0*/  LDS R25, [R5+0x400] ;  /* 0x0004000005197984 */ /* 0x000fe20000000800 */
[----:B-1----:R-:W-:-:S03]  /*03d0*/  FFMA R8, R22, R9, R27 ;  /* 0x0000000916087223 */ /* 0x002fc6000000001b */
[----:B------:R-:W0:Y:S01]  /*03e0*/  LDS.128 R12, [R7+0x20] ;  /* 0x00002000070c7984 */ /* 0x000e220000000c00 */
[----:B--2---:R-:W-:-:S03]  /*03f0*/  FFMA R9, R23, R10, R8 ;  /* 0x0000000a17097223 */ /* 0x004fc60000000008 */
[----:B------:R-:W1:Y:S01]  /*0400*/  LDS R22, [R5+0x480] ;  /* 0x0004800005167984 */ /* 0x000e620000000800 */
[----:B---3--:R-:W-:-:S03]  /*0410*/  FFMA R9, R24, R11, R9 ;  /* 0x0000000b18097223 */ /* 0x008fc60000000009 */
[----:B------:R-:W2:Y:S04]  /*0420*/  LDS R23, [R5+0x500] ;  /* 0x0005000005177984 */ /* 0x000ea80000000800 */
        /* <DEDUP_REMOVED lines=27> */
[----:B------:R-:W-:Y:S01]  /*05e0*/  LDS R24, [R5+0xc80] ;  /* 0x000c800005187984 */ /* 0x000fe20000000800 */
[----:B0-----:R-:W-:-:S03]  /*05f0*/  FFMA R27, R8, R25, R13 ;  /* 0x00000019081b7223 */ /* 0x001fc6000000000d */
[----:B------:R-:W-:Y:S01]  /*0600*/  LDS R25, [R5+0xc00] ;  /* 0x000c000005197984 */ /* 0x000fe20000000800 */
[----:B-1----:R-:W-:-:S03]  /*0610*/  FFMA R22, R22, R9, R27 ;  /* 0x0000000916167223 */ /* 0x002fc6000000001b */
[----:B------:R-:W0:Y:S01]  /*0620*/  LDS.128 R12, [R7+0x60] ;  /* 0x00006000070c7984 */ /* 0x000e220000000c00 */
[----:B--2---:R-:W-:-:S03]  /*0630*/  FFMA R9, R23, R10, R22 ;  /* 0x0000000a17097223 */ /* 0x004fc60000000016 */
[----:B------:R-:W1:Y:S01]  /*0640*/  LDS R23, [R5+0xd00] ;  /* 0x000d000005177984 */ /* 0x000e620000000800 */
[----:B------:R-:W-:-:S03]  /*0650*/  FFMA R9, R26, R11, R9 ;  /* 0x0000000b1a097223 */ /* 0x000fc60000000009 */
[----:B------:R-:W2:Y:S01]  /*0660*/  LDS R22, [R5+0xd80] ;  /* 0x000d800005167984 */ /* 0x000ea20000000800 */
[----:B0-----:R-:W-:-:S03]  /*0670*/  FFMA R27, R12, R25, R9 ;  /* 0x000000190c1b7223 */ /* 0x001fc60000000009 */
[----:B------:R-:W-:Y:S01]  /*0680*/  LDS R25, [R5+0xe00] ;  /* 0x000e000005197984 */ /* 0x000fe20000000800 */
[----:B------:R-:W-:-:S03]  /*0690*/  FFMA R24, R24, R13, R27 ;  /* 0x0000000d18187223 */ /* 0x000fc6000000001b */
[----:B------:R-:W0:Y:S01]  /*06a0*/  LDS.128 R8, [R7+0x70] ;  /* 0x0000700007087984 */ /* 0x000e220000000c00 */
[----:B-1----:R-:W-:-:S03]  /*06b0*/  FFMA R23, R23, R14, R24 ;  /* 0x0000000e17177223 */ /* 0x002fc60000000018 */
[----:B------:R-:W1:Y:S01]  /*06c0*/  LDS R27, [R5+0xe80] ;  /* 0x000e8000051b7984 */ /* 0x000e620000000800 */
[----:B--2---:R-:W-:-:S03]  /*06d0*/  FFMA R15, R22, R15, R23 ;  /* 0x0000000f160f7223 */ /* 0x004fc60000000017 */
[----:B------:R-:W2:Y:S04]  /*06e0*/  LDS R13, [R5+0xf00] ;  /* 0x000f0000050d7984 */ /* 0x000ea80000000800 */
[----:B------:R-:W3:Y:S01]  /*06f0*/  LDS R12, [R5+0xf80] ;  /* 0x000f8000050c7984 */ /* 0x000ee20000000800 */
[----:B0-----:R-:W-:-:S04]  /*0700*/  FFMA R8, R8, R25, R15 ;  /* 0x0000001908087223 */ /* 0x001fc8000000000f */
[----:B-1----:R-:W-:-:S04]  /*0710*/  FFMA R8, R27, R9, R8 ;  /* 0x000000091b087223 */ /* 0x002fc80000000008 */
[----:B--2---:R-:W-:-:S04]  /*0720*/  FFMA R13, R13, R10, R8 ;  /* 0x0000000a0d0d7223 */ /* 0x004fc80000000008 */
[----:B---3--:R-:W-:Y:S01]  /*0730*/  FFMA R11, R12, R11, R13 ;  /* 0x0000000b0c0b7223 */ /* 0x008fe2000000000d */
[----:B------:R-:W-:Y:S06]  /*0740*/  BAR.SYNC.DEFER_BLOCKING 0x0 ;  /* 0x0000000000007b1d */ /* 0x000fec0000010000 */
[----:B------:R-:W-:Y:S05]  /*0750*/  BRA.U UP0, `(.L_x_1) ;  /* 0xfffffff900ac7547 */ /* 0x000fea000b83ffff */
.L_x_0:
[----:B------:R-:W0:Y:S01]  /*0760*/  LDC.64 R2, c[0x0][0x390] ;  /* 0x0000e400ff027b82 */ /* 0x000e220000000a00 */
[----:B------:R-:W1:Y:S02]  /*0770*/  LDCU UR4, c[0x0][0x3a0] ;  /* 0x00007400ff0477ac */ /* 0x000e640008000800 */
[----:B-1----:R-:W-:-:S04]  /*0780*/  IMAD R17, R16, UR4, R17 ;  /* 0x0000000410117c24 */ /* 0x002fc8000f8e0211 */
[----:B0-----:R-:W-:-:S05]  /*0790*/  IMAD.WIDE R2, R17, 0x4, R2 ;  /* 0x0000000411027825 */ /* 0x001fca00078e0202 */
[----:B------:R-:W-:Y:S01]  /*07a0*/  STG.E desc[UR8][R2.64], R11 ;  /* 0x0000000b02007986 */ /* 0x000fe2000c101908 */
[----:B------:R-:W-:Y:S05]  /*07b0*/  EXIT ;  /* 0x000000000000794d */ /* 0x000fea0003800000 */
.L_x_2:
[----:B------:R-:W-:-:S00]  /*07c0*/  BRA `(.L_x_2) ;  /* 0xfffffffc00fc7947 */ /* 0x000fc0000383ffff */
[----:B------:R-:W-:-:S00]  /*07d0*/  NOP ;  /* 0x0000000000007918 */ /* 0x000fc00000000000 */
        /* <DEDUP_REMOVED lines=10> */
.L_x_3:


//--------------------- .nv.shared._Z27tiledMultiplyMatricesKernelPfS_S_iii --------------------------
	.section	.nv.shared._Z27tiledMultiplyMatricesKernelPfS_S_iii,"aw",@nobits
	.sectionflags	@""
	.align	4
.nv.shared._Z27tiledMultiplyMatricesKernelPfS_S_iii:
	.zero		9216


//--------------------- .nv.shared.reserved.0     --------------------------
	.section	.nv.shared.reserved.0,"aw",@nobits
	.weak		__nv_reservedSMEM_offset_0_alias
	.size		__nv_reservedSMEM_offset_0_alias, 0, 64
	.other		__nv_reservedSMEM_offset_0_alias,@"STO_CUDA_RESERVED_SHARED STV_DEFAULT"
__nv_reservedSMEM_offset_0_alias:
	.zero		0
	.zero		64


//--------------------- .nv.constant0._Z27tiledMultiplyMatricesKernelPfS_S_iii --------------------------
	.section	.nv.constant0._Z27tiledMultiplyMatricesKernelPfS_S_iii,"a",@progbits
	.sectionflags	@""
	.align	4
.nv.constant0._Z27tiledMultiplyMatricesKernelPfS_S_iii:
	.zero		932


//--------------------- SYMBOLS --------------------------

	.type		.nv.reservedSmem.offset0,@object
	.size		.nv.reservedSmem.offset0,0x4
	.type		.nv.reservedSmem.cap,@object
	.size		.nv.reservedSmem.cap,0x4
